//
// Generated by NVIDIA NVVM Compiler
//
// Compiler Build ID: CL-36424714
// Cuda compilation tools, release 13.0, V13.0.88
// Based on NVVM 20.0.0
//

.version 9.0
.target sm_100
.address_size 64

	// .globl	_Z14hello_from_gpuv
.extern .func  (.param .b32 func_retval0) vprintf
(
	.param .b64 vprintf_param_0,
	.param .b64 vprintf_param_1
)
;
.global .align 1 .b8 $str[43] = {72, 101, 108, 108, 111, 32, 87, 111, 114, 108, 100, 32, 102, 114, 111, 109, 32, 98, 108, 111, 99, 107, 32, 37, 100, 32, 97, 110, 100, 32, 32, 116, 104, 114, 101, 97, 100, 32, 37, 100, 33, 10};

.visible .entry _Z14hello_from_gpuv()
{
	.local .align 8 .b8 	__local_depot0[8];
	.reg .b64 	%SP;
	.reg .b64 	%SPL;
	.reg .b32 	%r<5>;
	.reg .b64 	%rd<5>;

	mov.u64 	%SPL, __local_depot0;
	cvta.local.u64 	%SP, %SPL;
	add.u64 	%rd1, %SP, 0;
	add.u64 	%rd2, %SPL, 0;
	mov.u32 	%r1, %ctaid.x;
	mov.u32 	%r2, %tid.x;
	st.local.v2.u32 	[%rd2], {%r1, %r2};
	mov.u64 	%rd3, $str;
	cvta.global.u64 	%rd4, %rd3;
	{ // callseq 0, 0
	.param .b64 param0;
	st.param.b64 	[param0], %rd4;
	.param .b64 param1;
	st.param.b64 	[param1], %rd1;
	.param .b32 retval0;
	call.uni (retval0), 
	vprintf, 
	(
	param0, 
	param1
	);
	ld.param.b32 	%r3, [retval0];
	} // callseq 0
	ret;

}


// ===== COMPILED SASS (sm_100) =====

	.target	sm_100

	.elftype	@"ET_EXEC"


//--------------------- .note.nv.tkinfo           --------------------------
	.section	.note.nv.tkinfo,"",@"SHT_NOTE"
	.sectionflags	@"SHF_NOTE_NV_TKINFO"
	.tkinfo
        /*0018*/ 	.word	0x00000002
        /*0030*/ 	.string	""
        /*0030*/ 	.string	"ptxas"
        /*0030*/ 	.string	"Cuda compilation tools, release 13.0, V13.0.88"
        /*0030*/ 	.string	"Build cuda_13.0.r13.0/compiler.36424714_0"
        /*0030*/ 	.string	"-arch sm_100 -m 64 "



//--------------------- .note.nv.cuinfo           --------------------------
	.section	.note.nv.cuinfo,"",@"SHT_NOTE"
	.sectionflags	@"SHF_NOTE_NV_CUINFO"
        /*0018*/ 	.short	0x0002
        /*001a*/ 	.short	0x0064
        /*001c*/ 	.short	0x0082
	.zero		2


//--------------------- .nv.info                  --------------------------
	.section	.nv.info,"",@"SHT_CUDA_INFO"
	.align	4


	//----- nvinfo : EIATTR_REGCOUNT
	.align		4
        /*0000*/ 	.byte	0x04, 0x2f
        /*0002*/ 	.short	(.L_2 - .L_1)
	.align		4
.L_1:
        /*0004*/ 	.word	index@(_Z14hello_from_gpuv)
        /*0008*/ 	.word	0x00000018


	//----- nvinfo : EIATTR_FRAME_SIZE
	.align		4
.L_2:
        /*000c*/ 	.byte	0x04, 0x11
        /*000e*/ 	.short	(.L_4 - .L_3)
	.align		4
.L_3:
        /*0010*/ 	.word	index@(_Z14hello_from_gpuv)
        /*0014*/ 	.word	0x00000008


	//----- nvinfo : EIATTR_MIN_STACK_SIZE
	.align		4
.L_4:
        /*0018*/ 	.byte	0x04, 0x12
        /*001a*/ 	.short	(.L_6 - .L_5)
	.align		4
.L_5:
        /*001c*/ 	.word	index@(_Z14hello_from_gpuv)
        /*0020*/ 	.word	0x00000008
.L_6:


//--------------------- .nv.compat                --------------------------
	.section	.nv.compat,"",@"SHT_CUDA_COMPAT_INFO"
	.align	4
        /*0000*/ 	.byte	0x02, 0x09, 0x00, 0x00, 0x02, 0x02, 0x01, 0x00, 0x02, 0x05, 0x05, 0x00, 0x03, 0x07, 0x01, 0x01
        /*0010*/ 	.byte	0x02, 0x03, 0x00, 0x00, 0x02, 0x06, 0x01, 0x00, 0x04, 0x0b, 0x08, 0x00, 0x09, 0x00, 0x00, 0x00
        /*0020*/ 	.byte	0x00, 0x00, 0x00, 0x00


//--------------------- .nv.info._Z14hello_from_gpuv --------------------------
	.section	.nv.info._Z14hello_from_gpuv,"",@"SHT_CUDA_INFO"
	.sectionflags	@""
	.align	4


	//----- nvinfo : EIATTR_CUDA_API_VERSION
	.align		4
        /*0000*/ 	.byte	0x04, 0x37
        /*0002*/ 	.short	(.L_8 - .L_7)
.L_7:
        /*0004*/ 	.word	0x00000082


	//----- nvinfo : EIATTR_SPARSE_MMA_MASK
	.align		4
.L_8:
        /*0008*/ 	.byte	0x03, 0x50
        /*000a*/ 	.short	0x0000


	//----- nvinfo : EIATTR_MAXREG_COUNT
	.align		4
        /*000c*/ 	.byte	0x03, 0x1b
        /*000e*/ 	.short	0x00ff


	//----- nvinfo : EIATTR_EXTERNS
	.align		4
        /*0010*/ 	.byte	0x04, 0x0f
        /*0012*/ 	.short	(.L_10 - .L_9)


	//   ....[0]....
	.align		4
.L_9:
        /*0014*/ 	.word	index@(vprintf)


	//----- nvinfo : EIATTR_MERCURY_ISA_VERSION
	.align		4
.L_10:
        /*0018*/ 	.byte	0x03, 0x5f
        /*001a*/ 	.short	0x0101


	//----- nvinfo : EIATTR_VRC_CTA_INIT_COUNT
	.align		4
        /*001c*/ 	.byte	0x02, 0x4a
	.zero		1
	.zero		1


	//----- nvinfo : EIATTR_SYSCALL_OFFSETS
	.align		4
        /*0020*/ 	.byte	0x04, 0x46
        /*0022*/ 	.short	(.L_12 - .L_11)


	//   ....[0]....
.L_11:
        /*0024*/ 	.word	0x000000f0


	//----- nvinfo : EIATTR_EXIT_INSTR_OFFSETS
	.align		4
.L_12:
        /*0028*/ 	.byte	0x04, 0x1c
        /*002a*/ 	.short	(.L_14 - .L_13)


	//   ....[0]....
.L_13:
        /*002c*/ 	.word	0x00000100


	//----- nvinfo : EIATTR_SW_WAR
	.align		4
.L_14:
        /*0030*/ 	.byte	0x04, 0x36
        /*0032*/ 	.short	(.L_16 - .L_15)
.L_15:
        /*0034*/ 	.word	0x00000008
.L_16:


//--------------------- .nv.callgraph             --------------------------
	.section	.nv.callgraph,"",@"SHT_CUDA_CALLGRAPH"
	.align	4
	.sectionentsize	8
	.align		4
        /*0000*/ 	.word	0x00000000
	.align		4
        /*0004*/ 	.word	0xffffffff
	.align		4
        /*0008*/ 	.word	index@(_Z14hello_from_gpuv)
	.align		4
        /*000c*/ 	.word	index@(vprintf)
	.align		4
        /*0010*/ 	.word	0x00000000
	.align		4
        /*0014*/ 	.word	0xfffffffe
	.align		4
        /*0018*/ 	.word	0x00000000
	.align		4
        /*001c*/ 	.word	0xfffffffd
	.align		4
        /*0020*/ 	.word	0x00000000
	.align		4
        /*0024*/ 	.word	0xfffffffc


//--------------------- .nv.constant4             --------------------------
	.section	.nv.constant4,"a",@progbits
	.align	8
	.align		8
.nv.constant4:
        /*0000*/ 	.dword	vprintf
	.align		8
        /*0008*/ 	.dword	$str


//--------------------- .text._Z14hello_from_gpuv --------------------------
	.section	.text._Z14hello_from_gpuv,"ax",@progbits
	.align	128
        .global         _Z14hello_from_gpuv
        .type           _Z14hello_from_gpuv,@function
        .size           _Z14hello_from_gpuv,(.L_x_2 - _Z14hello_from_gpuv)
        .other          _Z14hello_from_gpuv,@"STO_CUDA_ENTRY STV_DEFAULT"
_Z14hello_from_gpuv:
.text._Z14hello_from_gpuv:
[----:B------:R-:W0:Y:S01]  /*0000*/  LDC R1, c[0x0][0x37c] ;  /* 0x0000df00ff017b82 */ /* 0x000e220000000800 */
[----:B------:R-:W1:Y:S01]  /*0010*/  S2R R8, SR_CTAID.X ;  /* 0x0000000000087919 */ /* 0x000e620000002500 */
[----:B0-----:R-:W-:Y:S01]  /*0020*/  VIADD R1, R1, 0xfffffff8 ;  /* 0xfffffff801017836 */ /* 0x001fe20000000000 */
[----:B------:R-:W-:Y:S01]  /*0030*/  MOV R0, 0x0 ;  /* 0x0000000000007802 */ /* 0x000fe20000000f00 */
[----:B------:R-:W0:Y:S01]  /*0040*/  LDCU UR4, c[0x0][0x2f8] ;  /* 0x00005f00ff0477ac */ /* 0x000e220008000800 */
[----:B------:R-:W1:Y:S03]  /*0050*/  S2R R9, SR_TID.X ;  /* 0x0000000000097919 */ /* 0x000e660000002100 */
[----:B------:R2:W3:Y:S01]  /*0060*/  LDC.64 R2, c[0x4][R0] ;  /* 0x0100000000027b82 */ /* 0x0004e20000000a00 */
[----:B------:R-:W4:Y:S01]  /*0070*/  LDCU.64 UR6, c[0x4][0x8] ;  /* 0x01000100ff0677ac */ /* 0x000f220008000a00 */
[----:B------:R-:W5:Y:S01]  /*0080*/  LDCU UR5, c[0x0][0x2fc] ;  /* 0x00005f80ff0577ac */ /* 0x000f620008000800 */
[----:B0-----:R-:W-:Y:S01]  /*0090*/  IADD3 R6, P0, PT, R1, UR4, RZ ;  /* 0x0000000401067c10 */ /* 0x001fe2000ff1e0ff */
[----:B----4-:R-:W-:Y:S01]  /*00a0*/  IMAD.U32 R4, RZ, RZ, UR6 ;  /* 0x00000006ff047e24 */ /* 0x010fe2000f8e00ff */
[----:B------:R-:W-:-:S03]  /*00b0*/  MOV R5, UR7 ;  /* 0x0000000700057c02 */ /* 0x000fc60008000f00 */
[----:B-----5:R-:W-:Y:S01]  /*00c0*/  IMAD.X R7, RZ, RZ, UR5, P0 ;  /* 0x00000005ff077e24 */ /* 0x020fe200080e06ff */
[----:B-1----:R2:W-:Y:S07]  /*00d0*/  STL.64 [R1], R8 ;  /* 0x0000000801007387 */ /* 0x0025ee0000100a00 */
[----:B------:R-:W-:-:S07]  /*00e0*/  LEPC R20, `(.L_x_0) ;  /* 0x000000001014794e */ /* 0x000fce0000000000 */
[----:B--23--:R-:W-:Y:S05]  /*00f0*/  CALL.ABS.NOINC R2 ;  /* 0x0000000002007343 */ /* 0x00cfea0003c00000 */
.L_x_0:
[----:B------:R-:W-:Y:S05]  /*0100*/  EXIT ;  /* 0x000000000000794d */ /* 0x000fea0003800000 */
.L_x_1:
[----:B------:R-:W-:-:S00]  /*0110*/  BRA `(.L_x_1) ;  /* 0xfffffffc00fc7947 */ /* 0x000fc0000383ffff */
[----:B------:R-:W-:-:S00]  /*0120*/  NOP ;  /* 0x0000000000007918 */ /* 0x000fc00000000000 */
        /* <DEDUP_REMOVED lines=13> */
.L_x_2:


//--------------------- .nv.global.init           --------------------------
	.section	.nv.global.init,"aw",@progbits
.nv.global.init:
	.type		$str,@object
	.size		$str,(.L_0 - $str)
$str:
        /*0000*/ 	.byte	0x48, 0x65, 0x6c, 0x6c, 0x6f, 0x20, 0x57, 0x6f, 0x72, 0x6c, 0x64, 0x20, 0x66, 0x72, 0x6f, 0x6d
        /*0010*/ 	.byte	0x20, 0x62, 0x6c, 0x6f, 0x63, 0x6b, 0x20, 0x25, 0x64, 0x20, 0x61, 0x6e, 0x64, 0x20, 0x20, 0x74
        /*0020*/ 	.byte	0x68, 0x72, 0x65, 0x61, 0x64, 0x20, 0x25, 0x64, 0x21, 0x0a, 0x00
.L_0:


//--------------------- .nv.shared.reserved.0     --------------------------
	.section	.nv.shared.reserved.0,"aw",@nobits
	.weak		__nv_reservedSMEM_offset_0_alias
	.size		__nv_reservedSMEM_offset_0_alias, 0, 64
	.other		__nv_reservedSMEM_offset_0_alias,@"STO_CUDA_RESERVED_SHARED STV_DEFAULT"
__nv_reservedSMEM_offset_0_alias:
	.zero		0
	.zero		64


//--------------------- .nv.constant0._Z14hello_from_gpuv --------------------------
	.section	.nv.constant0._Z14hello_from_gpuv,"a",@progbits
	.sectionflags	@""
	.align	4
.nv.constant0._Z14hello_from_gpuv:
	.zero		896


//--------------------- SYMBOLS --------------------------

	.type		.nv.reservedSmem.offset0,@object
	.size		.nv.reservedSmem.offset0,0x4
	.type		vprintf,@function
